//
// Generated by NVIDIA NVVM Compiler
//
// Compiler Build ID: CL-36424714
// Cuda compilation tools, release 13.0, V13.0.88
// Based on NVVM 20.0.0
//

.version 9.0
.target sm_100
.address_size 64

	// .globl	_Z10sum_vectorPiS_
// _ZZ10sum_vectorPiS_E10partialSum has been demoted

.visible .entry _Z10sum_vectorPiS_(
	.param .u64 .ptr .align 1 _Z10sum_vectorPiS__param_0,
	.param .u64 .ptr .align 1 _Z10sum_vectorPiS__param_1
)
{
	.reg .pred 	%p<7>;
	.reg .b32 	%r<29>;
	.reg .b64 	%rd<7>;
	// demoted variable
	.shared .align 4 .b8 _ZZ10sum_vectorPiS_E10partialSum[1024];
	ld.param.u64 	%rd2, [_Z10sum_vectorPiS__param_0];
	ld.param.u64 	%rd3, [_Z10sum_vectorPiS__param_1];
	mov.u32 	%r1, %tid.x;
	mov.u32 	%r12, %ctaid.x;
	mov.u32 	%r28, %ntid.x;
	mad.lo.s32 	%r27, %r12, %r28, %r1;
	shl.b32 	%r13, %r1, 2;
	mov.u32 	%r14, _ZZ10sum_vectorPiS_E10partialSum;
	add.s32 	%r4, %r14, %r13;
	mov.b32 	%r15, 0;
	st.shared.u32 	[%r4], %r15;
	setp.gt.s32 	%p1, %r27, 1023;
	@%p1 bra 	$L__BB0_4;
	mov.u32 	%r17, %nctaid.x;
	mul.lo.s32 	%r5, %r28, %r17;
	cvta.to.global.u64 	%rd1, %rd2;
	mov.b32 	%r26, 0;
$L__BB0_2:
	mul.wide.s32 	%rd4, %r27, 4;
	add.s64 	%rd5, %rd1, %rd4;
	ld.global.u32 	%r18, [%rd5];
	add.s32 	%r26, %r26, %r18;
	add.s32 	%r27, %r27, %r5;
	setp.lt.s32 	%p2, %r27, 1024;
	@%p2 bra 	$L__BB0_2;
	st.shared.u32 	[%r4], %r26;
$L__BB0_4:
	bar.sync 	0;
	setp.lt.u32 	%p3, %r28, 2;
	@%p3 bra 	$L__BB0_8;
$L__BB0_5:
	shr.u32 	%r11, %r28, 1;
	setp.ge.u32 	%p4, %r1, %r11;
	@%p4 bra 	$L__BB0_7;
	shl.b32 	%r19, %r11, 2;
	add.s32 	%r20, %r4, %r19;
	ld.shared.u32 	%r21, [%r20];
	ld.shared.u32 	%r22, [%r4];
	add.s32 	%r23, %r22, %r21;
	st.shared.u32 	[%r4], %r23;
$L__BB0_7:
	bar.sync 	0;
	setp.gt.u32 	%p5, %r28, 3;
	mov.u32 	%r28, %r11;
	@%p5 bra 	$L__BB0_5;
$L__BB0_8:
	setp.ne.s32 	%p6, %r1, 0;
	@%p6 bra 	$L__BB0_10;
	ld.shared.u32 	%r24, [_ZZ10sum_vectorPiS_E10partialSum];
	cvta.to.global.u64 	%rd6, %rd3;
	atom.global.add.u32 	%r25, [%rd6], %r24;
$L__BB0_10:
	ret;

}


// ===== COMPILED SASS (sm_100) =====

	.target	sm_100

	.elftype	@"ET_EXEC"


//--------------------- .note.nv.tkinfo           --------------------------
	.section	.note.nv.tkinfo,"",@"SHT_NOTE"
	.sectionflags	@"SHF_NOTE_NV_TKINFO"
	.tkinfo
        /*0018*/ 	.word	0x00000002
        /*0030*/ 	.string	""
        /*0030*/ 	.string	"ptxas"
        /*0030*/ 	.string	"Cuda compilation tools, release 13.0, V13.0.88"
        /*0030*/ 	.string	"Build cuda_13.0.r13.0/compiler.36424714_0"
        /*0030*/ 	.string	"-arch sm_100 -m 64 "



//--------------------- .note.nv.cuinfo           --------------------------
	.section	.note.nv.cuinfo,"",@"SHT_NOTE"
	.sectionflags	@"SHF_NOTE_NV_CUINFO"
        /*0018*/ 	.short	0x0002
        /*001a*/ 	.short	0x0064
        /*001c*/ 	.short	0x0082
	.zero		2


//--------------------- .nv.info                  --------------------------
	.section	.nv.info,"",@"SHT_CUDA_INFO"
	.align	4


	//----- nvinfo : EIATTR_REGCOUNT
	.align		4
        /*0000*/ 	.byte	0x04, 0x2f
        /*0002*/ 	.short	(.L_1 - .L_0)
	.align		4
.L_0:
        /*0004*/ 	.word	index@(_Z10sum_vectorPiS_)
        /*0008*/ 	.word	0x0000000e


	//----- nvinfo : EIATTR_FRAME_SIZE
	.align		4
.L_1:
        /*000c*/ 	.byte	0x04, 0x11
        /*000e*/ 	.short	(.L_3 - .L_2)
	.align		4
.L_2:
        /*0010*/ 	.word	index@(_Z10sum_vectorPiS_)
        /*0014*/ 	.word	0x00000000


	//----- nvinfo : EIATTR_MIN_STACK_SIZE
	.align		4
.L_3:
        /*0018*/ 	.byte	0x04, 0x12
        /*001a*/ 	.short	(.L_5 - .L_4)
	.align		4
.L_4:
        /*001c*/ 	.word	index@(_Z10sum_vectorPiS_)
        /*0020*/ 	.word	0x00000000
.L_5:


//--------------------- .nv.compat                --------------------------
	.section	.nv.compat,"",@"SHT_CUDA_COMPAT_INFO"
	.align	4
        /*0000*/ 	.byte	0x02, 0x09, 0x00, 0x00, 0x02, 0x02, 0x01, 0x00, 0x02, 0x05, 0x05, 0x00, 0x03, 0x07, 0x01, 0x01
        /*0010*/ 	.byte	0x02, 0x03, 0x00, 0x00, 0x02, 0x06, 0x01, 0x00, 0x04, 0x0b, 0x08, 0x00, 0x09, 0x00, 0x00, 0x00
        /*0020*/ 	.byte	0x00, 0x00, 0x00, 0x00


//--------------------- .nv.info._Z10sum_vectorPiS_ --------------------------
	.section	.nv.info._Z10sum_vectorPiS_,"",@"SHT_CUDA_INFO"
	.sectionflags	@""
	.align	4


	//----- nvinfo : EIATTR_CUDA_API_VERSION
	.align		4
        /*0000*/ 	.byte	0x04, 0x37
        /*0002*/ 	.short	(.L_7 - .L_6)
.L_6:
        /*0004*/ 	.word	0x00000082


	//----- nvinfo : EIATTR_KPARAM_INFO
	.align		4
.L_7:
        /*0008*/ 	.byte	0x04, 0x17
        /*000a*/ 	.short	(.L_9 - .L_8)
.L_8:
        /*000c*/ 	.word	0x00000000
        /*0010*/ 	.short	0x0001
        /*0012*/ 	.short	0x0008
        /*0014*/ 	.byte	0x00, 0xf5, 0x21, 0x00


	//----- nvinfo : EIATTR_KPARAM_INFO
	.align		4
.L_9:
        /*0018*/ 	.byte	0x04, 0x17
        /*001a*/ 	.short	(.L_11 - .L_10)
.L_10:
        /*001c*/ 	.word	0x00000000
        /*0020*/ 	.short	0x0000
        /*0022*/ 	.short	0x0000
        /*0024*/ 	.byte	0x00, 0xf5, 0x21, 0x00


	//----- nvinfo : EIATTR_SPARSE_MMA_MASK
	.align		4
.L_11:
        /*0028*/ 	.byte	0x03, 0x50
        /*002a*/ 	.short	0x0000


	//----- nvinfo : EIATTR_MAXREG_COUNT
	.align		4
        /*002c*/ 	.byte	0x03, 0x1b
        /*002e*/ 	.short	0x00ff


	//----- nvinfo : EIATTR_NUM_BARRIERS
	.align		4
        /*0030*/ 	.byte	0x02, 0x4c
        /*0032*/ 	.byte	0x01
	.zero		1


	//----- nvinfo : EIATTR_MERCURY_ISA_VERSION
	.align		4
        /*0034*/ 	.byte	0x03, 0x5f
        /*0036*/ 	.short	0x0101


	//----- nvinfo : EIATTR_VRC_CTA_INIT_COUNT
	.align		4
        /*0038*/ 	.byte	0x02, 0x4a
	.zero		1
	.zero		1


	//----- nvinfo : EIATTR_EXIT_INSTR_OFFSETS
	.align		4
        /*003c*/ 	.byte	0x04, 0x1c
        /*003e*/ 	.short	(.L_13 - .L_12)


	//   ....[0]....
.L_12:
        /*0040*/ 	.word	0x000002b0


	//   ....[1]....
        /*0044*/ 	.word	0x00000320


	//----- nvinfo : EIATTR_CRS_STACK_SIZE
	.align		4
.L_13:
        /*0048*/ 	.byte	0x04, 0x1e
        /*004a*/ 	.short	(.L_15 - .L_14)
.L_14:
        /*004c*/ 	.word	0x00000000


	//----- nvinfo : EIATTR_CBANK_PARAM_SIZE
	.align		4
.L_15:
        /*0050*/ 	.byte	0x03, 0x19
        /*0052*/ 	.short	0x0010


	//----- nvinfo : EIATTR_PARAM_CBANK
	.align		4
        /*0054*/ 	.byte	0x04, 0x0a
        /*0056*/ 	.short	(.L_17 - .L_16)
	.align		4
.L_16:
        /*0058*/ 	.word	index@(.nv.constant0._Z10sum_vectorPiS_)
        /*005c*/ 	.short	0x0380
        /*005e*/ 	.short	0x0010


	//----- nvinfo : EIATTR_SW_WAR
	.align		4
.L_17:
        /*0060*/ 	.byte	0x04, 0x36
        /*0062*/ 	.short	(.L_19 - .L_18)
.L_18:
        /*0064*/ 	.word	0x00000008
.L_19:


//--------------------- .nv.callgraph             --------------------------
	.section	.nv.callgraph,"",@"SHT_CUDA_CALLGRAPH"
	.align	4
	.sectionentsize	8
	.align		4
        /*0000*/ 	.word	0x00000000
	.align		4
        /*0004*/ 	.word	0xffffffff
	.align		4
        /*0008*/ 	.word	0x00000000
	.align		4
        /*000c*/ 	.word	0xfffffffe
	.align		4
        /*0010*/ 	.word	0x00000000
	.align		4
        /*0014*/ 	.word	0xfffffffd
	.align		4
        /*0018*/ 	.word	0x00000000
	.align		4
        /*001c*/ 	.word	0xfffffffc


//--------------------- .text._Z10sum_vectorPiS_  --------------------------
	.section	.text._Z10sum_vectorPiS_,"ax",@progbits
	.align	128
        .global         _Z10sum_vectorPiS_
        .type           _Z10sum_vectorPiS_,@function
        .size           _Z10sum_vectorPiS_,(.L_x_7 - _Z10sum_vectorPiS_)
        .other          _Z10sum_vectorPiS_,@"STO_CUDA_ENTRY STV_DEFAULT"
_Z10sum_vectorPiS_:
.text._Z10sum_vectorPiS_:
[----:B------:R-:W-:Y:S01]  /*0000*/  LDC R1, c[0x0][0x37c] ;  /* 0x0000df00ff017b82 */ /* 0x000fe20000000800 */
[----:B------:R-:W0:Y:S07]  /*0010*/  S2R R8, SR_TID.X ;  /* 0x0000000000087919 */ /* 0x000e2e0000002100 */
[----:B------:R-:W1:Y:S01]  /*0020*/  S2UR UR5, SR_CgaCtaId ;  /* 0x00000000000579c3 */ /* 0x000e620000008800 */
[----:B------:R-:W-:Y:S01]  /*0030*/  UMOV UR4, 0x400 ;  /* 0x0000040000047882 */ /* 0x000fe20000000000 */
[----:B------:R-:W2:Y:S01]  /*0040*/  LDCU.64 UR6, c[0x0][0x358] ;  /* 0x00006b00ff0677ac */ /* 0x000ea20008000a00 */
[----:B------:R-:W-:Y:S05]  /*0050*/  BSSY.RECONVERGENT B0, `(.L_x_0) ;  /* 0x0000016000007945 */ /* 0x000fea0003800200 */
[----:B------:R-:W3:Y:S08]  /*0060*/  S2UR UR8, SR_CTAID.X ;  /* 0x00000000000879c3 */ /* 0x000ef00000002500 */
[----:B------:R-:W3:Y:S01]  /*0070*/  LDC R7, c[0x0][0x360] ;  /* 0x0000d800ff077b82 */ /* 0x000ee20000000800 */
[----:B-1----:R-:W-:-:S06]  /*0080*/  ULEA UR4, UR5, UR4, 0x18 ;  /* 0x0000000405047291 */ /* 0x002fcc000f8ec0ff */
[----:B0-----:R-:W-:-:S05]  /*0090*/  LEA R6, R8, UR4, 0x2 ;  /* 0x0000000408067c11 */ /* 0x001fca000f8e10ff */
[----:B------:R0:W-:Y:S01]  /*00a0*/  STS [R6], RZ ;  /* 0x000000ff06007388 */ /* 0x0001e20000000800 */
[----:B---3--:R-:W-:-:S05]  /*00b0*/  IMAD R0, R7, UR8, R8 ;  /* 0x0000000807007c24 */ /* 0x008fca000f8e0208 */
[----:B------:R-:W-:-:S13]  /*00c0*/  ISETP.GT.AND P0, PT, R0, 0x3ff, PT ;  /* 0x000003ff0000780c */ /* 0x000fda0003f04270 */
[----:B0-2---:R-:W-:Y:S05]  /*00d0*/  @P0 BRA `(.L_x_1) ;  /* 0x0000000000340947 */ /* 0x005fea0003800000 */
[----:B------:R-:W0:Y:S01]  /*00e0*/  LDC.64 R4, c[0x0][0x380] ;  /* 0x0000e000ff047b82 */ /* 0x000e220000000a00 */
[----:B------:R-:W1:Y:S01]  /*00f0*/  LDCU UR4, c[0x0][0x370] ;  /* 0x00006e00ff0477ac */ /* 0x000e620008000800 */
[----:B------:R-:W-:Y:S01]  /*0100*/  BSSY.RECONVERGENT B1, `(.L_x_2) ;  /* 0x0000009000017945 */ /* 0x000fe20003800200 */
[----:B------:R-:W-:Y:S02]  /*0110*/  IMAD.MOV.U32 R9, RZ, RZ, RZ ;  /* 0x000000ffff097224 */ /* 0x000fe400078e00ff */
[----:B-1----:R-:W-:-:S07]  /*0120*/  IMAD R11, R7, UR4, RZ ;  /* 0x00000004070b7c24 */ /* 0x002fce000f8e02ff */
.L_x_3:
[----:B0-----:R-:W-:-:S06]  /*0130*/  IMAD.WIDE R2, R0, 0x4, R4 ;  /* 0x0000000400027825 */ /* 0x001fcc00078e0204 */
[----:B------:R-:W2:Y:S01]  /*0140*/  LDG.E R2, desc[UR6][R2.64] ;  /* 0x0000000602027981 */ /* 0x000ea2000c1e1900 */
[----:B------:R-:W-:-:S05]  /*0150*/  IMAD.IADD R0, R11, 0x1, R0 ;  /* 0x000000010b007824 */ /* 0x000fca00078e0200 */
[----:B------:R-:W-:Y:S01]  /*0160*/  ISETP.GE.AND P0, PT, R0, 0x400, PT ;  /* 0x000004000000780c */ /* 0x000fe20003f06270 */
[----:B--2---:R-:W-:-:S12]  /*0170*/  IMAD.IADD R9, R2, 0x1, R9 ;  /* 0x0000000102097824 */ /* 0x004fd800078e0209 */
[----:B------:R-:W-:Y:S05]  /*0180*/  @!P0 BRA `(.L_x_3) ;  /* 0xfffffffc00e88947 */ /* 0x000fea000383ffff */
[----:B------:R-:W-:Y:S05]  /*0190*/  BSYNC.RECONVERGENT B1 ;  /* 0x0000000000017941 */ /* 0x000fea0003800200 */
.L_x_2:
[----:B------:R0:W-:Y:S02]  /*01a0*/  STS [R6], R9 ;  /* 0x0000000906007388 */ /* 0x0001e40000000800 */
.L_x_1:
[----:B------:R-:W-:Y:S05]  /*01b0*/  BSYNC.RECONVERGENT B0 ;  /* 0x0000000000007941 */ /* 0x000fea0003800200 */
.L_x_0:
[----:B------:R-:W-:Y:S01]  /*01c0*/  BAR.SYNC.DEFER_BLOCKING 0x0 ;  /* 0x0000000000007b1d */ /* 0x000fe20000010000 */
[----:B------:R-:W-:Y:S02]  /*01d0*/  ISETP.GE.U32.AND P1, PT, R7, 0x2, PT ;  /* 0x000000020700780c */ /* 0x000fe40003f26070 */
[----:B------:R-:W-:-:S11]  /*01e0*/  ISETP.NE.AND P0, PT, R8, RZ, PT ;  /* 0x000000ff0800720c */ /* 0x000fd60003f05270 */
[----:B------:R-:W-:Y:S05]  /*01f0*/  @!P1 BRA `(.L_x_4) ;  /* 0x00000000002c9947 */ /* 0x000fea0003800000 */
.L_x_5:
[----:B------:R-:W-:-:S04]  /*0200*/  SHF.R.U32.HI R5, RZ, 0x1, R7 ;  /* 0x00000001ff057819 */ /* 0x000fc80000011607 */
[----:B------:R-:W-:-:S13]  /*0210*/  ISETP.GE.U32.AND P1, PT, R8, R5, PT ;  /* 0x000000050800720c */ /* 0x000fda0003f26070 */
[----:B------:R-:W-:Y:S01]  /*0220*/  @!P1 LEA R0, R5, R6, 0x2 ;  /* 0x0000000605009211 */ /* 0x000fe200078e10ff */
[----:B------:R-:W-:Y:S05]  /*0230*/  @!P1 LDS R3, [R6] ;  /* 0x0000000006039984 */ /* 0x000fea0000000800 */
[----:B------:R-:W1:Y:S02]  /*0240*/  @!P1 LDS R0, [R0] ;  /* 0x0000000000009984 */ /* 0x000e640000000800 */
[----:B-1----:R-:W-:-:S05]  /*0250*/  @!P1 IMAD.IADD R3, R0, 0x1, R3 ;  /* 0x0000000100039824 */ /* 0x002fca00078e0203 */
[----:B------:R1:W-:Y:S01]  /*0260*/  @!P1 STS [R6], R3 ;  /* 0x0000000306009388 */ /* 0x0003e20000000800 */
[----:B------:R-:W-:Y:S01]  /*0270*/  BAR.SYNC.DEFER_BLOCKING 0x0 ;  /* 0x0000000000007b1d */ /* 0x000fe20000010000 */
[----:B------:R-:W-:Y:S02]  /*0280*/  ISETP.GT.U32.AND P1, PT, R7, 0x3, PT ;  /* 0x000000030700780c */ /* 0x000fe40003f24070 */
[----:B------:R-:W-:-:S11]  /*0290*/  MOV R7, R5 ;  /* 0x0000000500077202 */ /* 0x000fd60000000f00 */
[----:B-1----:R-:W-:Y:S05]  /*02a0*/  @P1 BRA `(.L_x_5) ;  /* 0xfffffffc00d41947 */ /* 0x002fea000383ffff */
.L_x_4:
[----:B------:R-:W-:Y:S05]  /*02b0*/  @P0 EXIT ;  /* 0x000000000000094d */ /* 0x000fea0003800000 */
[----:B------:R-:W1:Y:S01]  /*02c0*/  S2UR UR5, SR_CgaCtaId ;  /* 0x00000000000579c3 */ /* 0x000e620000008800 */
[----:B------:R-:W-:-:S07]  /*02d0*/  UMOV UR4, 0x400 ;  /* 0x0000040000047882 */ /* 0x000fce0000000000 */
[----:B------:R-:W2:Y:S01]  /*02e0*/  LDC.64 R2, c[0x0][0x388] ;  /* 0x0000e200ff027b82 */ /* 0x000ea20000000a00 */
[----:B-1----:R-:W-:-:S09]  /*02f0*/  ULEA UR4, UR5, UR4, 0x18 ;  /* 0x0000000405047291 */ /* 0x002fd2000f8ec0ff */
[----:B------:R-:W2:Y:S04]  /*0300*/  LDS R5, [UR4] ;  /* 0x00000004ff057984 */ /* 0x000ea80008000800 */
[----:B--2---:R-:W-:Y:S01]  /*0310*/  REDG.E.ADD.STRONG.GPU desc[UR6][R2.64], R5 ;  /* 0x000000050200798e */ /* 0x004fe2000c12e106 */
[----:B------:R-:W-:Y:S05]  /*0320*/  EXIT ;  /* 0x000000000000794d */ /* 0x000fea0003800000 */
.L_x_6:
[----:B------:R-:W-:-:S00]  /*0330*/  BRA `(.L_x_6) ;  /* 0xfffffffc00fc7947 */ /* 0x000fc0000383ffff */
[----:B------:R-:W-:-:S00]  /*0340*/  NOP ;  /* 0x0000000000007918 */ /* 0x000fc00000000000 */
        /* <DEDUP_REMOVED lines=11> */
.L_x_7:


//--------------------- .nv.shared._Z10sum_vectorPiS_ --------------------------
	.section	.nv.shared._Z10sum_vectorPiS_,"aw",@nobits
	.sectionflags	@""
	.align	4
.nv.shared._Z10sum_vectorPiS_:
	.zero		2048


//--------------------- .nv.shared.reserved.0     --------------------------
	.section	.nv.shared.reserved.0,"aw",@nobits
	.weak		__nv_reservedSMEM_offset_0_alias
	.size		__nv_reservedSMEM_offset_0_alias, 0, 64
	.other		__nv_reservedSMEM_offset_0_alias,@"STO_CUDA_RESERVED_SHARED STV_DEFAULT"
__nv_reservedSMEM_offset_0_alias:
	.zero		0
	.zero		64


//--------------------- .nv.constant0._Z10sum_vectorPiS_ --------------------------
	.section	.nv.constant0._Z10sum_vectorPiS_,"a",@progbits
	.sectionflags	@""
	.align	4
.nv.constant0._Z10sum_vectorPiS_:
	.zero		912


//--------------------- SYMBOLS --------------------------

	.type		.nv.reservedSmem.offset0,@object
	.size		.nv.reservedSmem.offset0,0x4
	.type		.nv.reservedSmem.cap,@object
	.size		.nv.reservedSmem.cap,0x4
